//
// Generated by NVIDIA NVVM Compiler
//
// Compiler Build ID: CL-36424714
// Cuda compilation tools, release 13.0, V13.0.88
// Based on NVVM 20.0.0
//

.version 9.0
.target sm_100
.address_size 64

	// .globl	_Z24stencilSweepSharedKernelPfS_i
// _ZZ24stencilSweepSharedKernelPfS_iE10input_tile has been demoted

.visible .entry _Z24stencilSweepSharedKernelPfS_i(
	.param .u64 .ptr .align 1 _Z24stencilSweepSharedKernelPfS_i_param_0,
	.param .u64 .ptr .align 1 _Z24stencilSweepSharedKernelPfS_i_param_1,
	.param .u32 _Z24stencilSweepSharedKernelPfS_i_param_2
)
{
	.reg .pred 	%p<30>;
	.reg .b32 	%r<31>;
	.reg .b32 	%f<16>;
	.reg .b64 	%rd<9>;
	// demoted variable
	.shared .align 4 .b8 _ZZ24stencilSweepSharedKernelPfS_iE10input_tile[2048];
	ld.param.u64 	%rd1, [_Z24stencilSweepSharedKernelPfS_i_param_0];
	ld.param.u64 	%rd2, [_Z24stencilSweepSharedKernelPfS_i_param_1];
	ld.param.u32 	%r10, [_Z24stencilSweepSharedKernelPfS_i_param_2];
	mov.u32 	%r1, %tid.x;
	mov.u32 	%r2, %tid.y;
	mov.u32 	%r3, %tid.z;
	mov.u32 	%r11, %ctaid.z;
	mad.lo.s32 	%r4, %r11, 6, %r3;
	add.s32 	%r5, %r4, -1;
	setp.ne.s32 	%p1, %r4, 0;
	mov.u32 	%r12, %ctaid.y;
	mad.lo.s32 	%r6, %r12, 6, %r2;
	add.s32 	%r7, %r6, -1;
	setp.ne.s32 	%p2, %r6, 0;
	mov.u32 	%r13, %ctaid.x;
	mad.lo.s32 	%r14, %r13, 6, %r1;
	add.s32 	%r8, %r14, -1;
	setp.le.s32 	%p3, %r4, %r10;
	and.pred  	%p4, %p1, %p3;
	setp.le.s32 	%p5, %r6, %r10;
	and.pred  	%p6, %p2, %p5;
	and.pred  	%p8, %p4, %p6;
	not.pred 	%p9, %p8;
	setp.lt.s32 	%p10, %r8, 0;
	or.pred  	%p11, %p10, %p9;
	setp.ge.s32 	%p12, %r8, %r10;
	shl.b32 	%r15, %r3, 8;
	mov.u32 	%r16, _ZZ24stencilSweepSharedKernelPfS_iE10input_tile;
	add.s32 	%r17, %r16, %r15;
	shl.b32 	%r18, %r2, 5;
	add.s32 	%r19, %r17, %r18;
	shl.b32 	%r20, %r1, 2;
	add.s32 	%r9, %r19, %r20;
	or.pred  	%p13, %p12, %p11;
	@%p13 bra 	$L__BB0_2;
	cvta.to.global.u64 	%rd3, %rd1;
	mad.lo.s32 	%r21, %r10, %r5, %r7;
	mad.lo.s32 	%r22, %r21, %r10, %r8;
	mul.wide.u32 	%rd4, %r22, 4;
	add.s64 	%rd5, %rd3, %rd4;
	ld.global.f32 	%f1, [%rd5];
	st.shared.f32 	[%r9], %f1;
$L__BB0_2:
	bar.sync 	0;
	min.u32 	%r23, %r4, %r6;
	setp.lt.u32 	%p14, %r23, 2;
	max.s32 	%r24, %r4, %r6;
	setp.ge.s32 	%p15, %r24, %r10;
	or.pred  	%p16, %p15, %p14;
	setp.lt.s32 	%p17, %r8, 1;
	or.pred  	%p18, %p17, %p16;
	add.s32 	%r25, %r10, -1;
	setp.ge.s32 	%p19, %r8, %r25;
	or.pred  	%p20, %p18, %p19;
	@%p20 bra 	$L__BB0_5;
	add.s32 	%r26, %r3, -1;
	setp.gt.u32 	%p21, %r26, 5;
	setp.eq.s32 	%p22, %r2, 0;
	setp.gt.u32 	%p23, %r2, 6;
	or.pred  	%p24, %p21, %p23;
	or.pred  	%p25, %p24, %p22;
	setp.eq.s32 	%p26, %r1, 0;
	or.pred  	%p27, %p26, %p25;
	setp.gt.u32 	%p28, %r1, 6;
	or.pred  	%p29, %p27, %p28;
	@%p29 bra 	$L__BB0_5;
	ld.shared.f32 	%f2, [%r9];
	ld.shared.f32 	%f3, [%r9+-4];
	mul.f32 	%f4, %f3, 0f3F000000;
	fma.rn.f32 	%f5, %f2, 0f00000000, %f4;
	ld.shared.f32 	%f6, [%r9+4];
	fma.rn.f32 	%f7, %f6, 0f3F5EB852, %f5;
	ld.shared.f32 	%f8, [%r9+-32];
	add.f32 	%f9, %f8, %f7;
	ld.shared.f32 	%f10, [%r9+32];
	fma.rn.f32 	%f11, %f10, 0f3F5EB852, %f9;
	ld.shared.f32 	%f12, [%r9+-256];
	fma.rn.f32 	%f13, %f12, 0f3F000000, %f11;
	ld.shared.f32 	%f14, [%r9+256];
	fma.rn.f32 	%f15, %f14, 0f00000000, %f13;
	mad.lo.s32 	%r29, %r10, %r5, %r7;
	mad.lo.s32 	%r30, %r29, %r10, %r8;
	cvta.to.global.u64 	%rd6, %rd2;
	mul.wide.u32 	%rd7, %r30, 4;
	add.s64 	%rd8, %rd6, %rd7;
	st.global.f32 	[%rd8], %f15;
$L__BB0_5:
	ret;

}


// ===== COMPILED SASS (sm_100) =====

	.target	sm_100

	.elftype	@"ET_EXEC"


//--------------------- .note.nv.tkinfo           --------------------------
	.section	.note.nv.tkinfo,"",@"SHT_NOTE"
	.sectionflags	@"SHF_NOTE_NV_TKINFO"
	.tkinfo
        /*0018*/ 	.word	0x00000002
        /*0030*/ 	.string	""
        /*0030*/ 	.string	"ptxas"
        /*0030*/ 	.string	"Cuda compilation tools, release 13.0, V13.0.88"
        /*0030*/ 	.string	"Build cuda_13.0.r13.0/compiler.36424714_0"
        /*0030*/ 	.string	"-arch sm_100 -m 64 "



//--------------------- .note.nv.cuinfo           --------------------------
	.section	.note.nv.cuinfo,"",@"SHT_NOTE"
	.sectionflags	@"SHF_NOTE_NV_CUINFO"
        /*0018*/ 	.short	0x0002
        /*001a*/ 	.short	0x0064
        /*001c*/ 	.short	0x0082
	.zero		2


//--------------------- .nv.info                  --------------------------
	.section	.nv.info,"",@"SHT_CUDA_INFO"
	.align	4


	//----- nvinfo : EIATTR_REGCOUNT
	.align		4
        /*0000*/ 	.byte	0x04, 0x2f
        /*0002*/ 	.short	(.L_1 - .L_0)
	.align		4
.L_0:
        /*0004*/ 	.word	index@(_Z24stencilSweepSharedKernelPfS_i)
        /*0008*/ 	.word	0x00000016


	//----- nvinfo : EIATTR_FRAME_SIZE
	.align		4
.L_1:
        /*000c*/ 	.byte	0x04, 0x11
        /*000e*/ 	.short	(.L_3 - .L_2)
	.align		4
.L_2:
        /*0010*/ 	.word	index@(_Z24stencilSweepSharedKernelPfS_i)
        /*0014*/ 	.word	0x00000000


	//----- nvinfo : EIATTR_MIN_STACK_SIZE
	.align		4
.L_3:
        /*0018*/ 	.byte	0x04, 0x12
        /*001a*/ 	.short	(.L_5 - .L_4)
	.align		4
.L_4:
        /*001c*/ 	.word	index@(_Z24stencilSweepSharedKernelPfS_i)
        /*0020*/ 	.word	0x00000000
.L_5:


//--------------------- .nv.compat                --------------------------
	.section	.nv.compat,"",@"SHT_CUDA_COMPAT_INFO"
	.align	4
        /*0000*/ 	.byte	0x02, 0x09, 0x00, 0x00, 0x02, 0x02, 0x01, 0x00, 0x02, 0x05, 0x05, 0x00, 0x03, 0x07, 0x01, 0x01
        /*0010*/ 	.byte	0x02, 0x03, 0x00, 0x00, 0x02, 0x06, 0x01, 0x00, 0x04, 0x0b, 0x08, 0x00, 0x09, 0x00, 0x00, 0x00
        /*0020*/ 	.byte	0x00, 0x00, 0x00, 0x00


//--------------------- .nv.info._Z24stencilSweepSharedKernelPfS_i --------------------------
	.section	.nv.info._Z24stencilSweepSharedKernelPfS_i,"",@"SHT_CUDA_INFO"
	.sectionflags	@""
	.align	4


	//----- nvinfo : EIATTR_CUDA_API_VERSION
	.align		4
        /*0000*/ 	.byte	0x04, 0x37
        /*0002*/ 	.short	(.L_7 - .L_6)
.L_6:
        /*0004*/ 	.word	0x00000082


	//----- nvinfo : EIATTR_KPARAM_INFO
	.align		4
.L_7:
        /*0008*/ 	.byte	0x04, 0x17
        /*000a*/ 	.short	(.L_9 - .L_8)
.L_8:
        /*000c*/ 	.word	0x00000000
        /*0010*/ 	.short	0x0002
        /*0012*/ 	.short	0x0010
        /*0014*/ 	.byte	0x00, 0xf0, 0x11, 0x00


	//----- nvinfo : EIATTR_KPARAM_INFO
	.align		4
.L_9:
        /*0018*/ 	.byte	0x04, 0x17
        /*001a*/ 	.short	(.L_11 - .L_10)
.L_10:
        /*001c*/ 	.word	0x00000000
        /*0020*/ 	.short	0x0001
        /*0022*/ 	.short	0x0008
        /*0024*/ 	.byte	0x00, 0xf5, 0x21, 0x00


	//----- nvinfo : EIATTR_KPARAM_INFO
	.align		4
.L_11:
        /*0028*/ 	.byte	0x04, 0x17
        /*002a*/ 	.short	(.L_13 - .L_12)
.L_12:
        /*002c*/ 	.word	0x00000000
        /*0030*/ 	.short	0x0000
        /*0032*/ 	.short	0x0000
        /*0034*/ 	.byte	0x00, 0xf5, 0x21, 0x00


	//----- nvinfo : EIATTR_SPARSE_MMA_MASK
	.align		4
.L_13:
        /*0038*/ 	.byte	0x03, 0x50
        /*003a*/ 	.short	0x0000


	//----- nvinfo : EIATTR_MAXREG_COUNT
	.align		4
        /*003c*/ 	.byte	0x03, 0x1b
        /*003e*/ 	.short	0x00ff


	//----- nvinfo : EIATTR_NUM_BARRIERS
	.align		4
        /*0040*/ 	.byte	0x02, 0x4c
        /*0042*/ 	.byte	0x01
	.zero		1


	//----- nvinfo : EIATTR_MERCURY_ISA_VERSION
	.align		4
        /*0044*/ 	.byte	0x03, 0x5f
        /*0046*/ 	.short	0x0101


	//----- nvinfo : EIATTR_VRC_CTA_INIT_COUNT
	.align		4
        /*0048*/ 	.byte	0x02, 0x4a
	.zero		1
	.zero		1


	//----- nvinfo : EIATTR_EXIT_INSTR_OFFSETS
	.align		4
        /*004c*/ 	.byte	0x04, 0x1c
        /*004e*/ 	.short	(.L_15 - .L_14)


	//   ....[0]....
.L_14:
        /*0050*/ 	.word	0x000002a0


	//   ....[1]....
        /*0054*/ 	.word	0x00000310


	//   ....[2]....
        /*0058*/ 	.word	0x00000450


	//----- nvinfo : EIATTR_CBANK_PARAM_SIZE
	.align		4
.L_15:
        /*005c*/ 	.byte	0x03, 0x19
        /*005e*/ 	.short	0x0014


	//----- nvinfo : EIATTR_PARAM_CBANK
	.align		4
        /*0060*/ 	.byte	0x04, 0x0a
        /*0062*/ 	.short	(.L_17 - .L_16)
	.align		4
.L_16:
        /*0064*/ 	.word	index@(.nv.constant0._Z24stencilSweepSharedKernelPfS_i)
        /*0068*/ 	.short	0x0380
        /*006a*/ 	.short	0x0014


	//----- nvinfo : EIATTR_SW_WAR
	.align		4
.L_17:
        /*006c*/ 	.byte	0x04, 0x36
        /*006e*/ 	.short	(.L_19 - .L_18)
.L_18:
        /*0070*/ 	.word	0x00000008
.L_19:


//--------------------- .nv.callgraph             --------------------------
	.section	.nv.callgraph,"",@"SHT_CUDA_CALLGRAPH"
	.align	4
	.sectionentsize	8
	.align		4
        /*0000*/ 	.word	0x00000000
	.align		4
        /*0004*/ 	.word	0xffffffff
	.align		4
        /*0008*/ 	.word	0x00000000
	.align		4
        /*000c*/ 	.word	0xfffffffe
	.align		4
        /*0010*/ 	.word	0x00000000
	.align		4
        /*0014*/ 	.word	0xfffffffd
	.align		4
        /*0018*/ 	.word	0x00000000
	.align		4
        /*001c*/ 	.word	0xfffffffc


//--------------------- .text._Z24stencilSweepSharedKernelPfS_i --------------------------
	.section	.text._Z24stencilSweepSharedKernelPfS_i,"ax",@progbits
	.align	128
        .global         _Z24stencilSweepSharedKernelPfS_i
        .type           _Z24stencilSweepSharedKernelPfS_i,@function
        .size           _Z24stencilSweepSharedKernelPfS_i,(.L_x_1 - _Z24stencilSweepSharedKernelPfS_i)
        .other          _Z24stencilSweepSharedKernelPfS_i,@"STO_CUDA_ENTRY STV_DEFAULT"
_Z24stencilSweepSharedKernelPfS_i:
.text._Z24stencilSweepSharedKernelPfS_i:
[----:B------:R-:W-:Y:S01]  /*0000*/  LDC R1, c[0x0][0x37c] ;  /* 0x0000df00ff017b82 */ /* 0x000fe20000000800 */
[----:B------:R-:W0:Y:S01]  /*0010*/  S2R R10, SR_TID.Z ;  /* 0x00000000000a7919 */ /* 0x000e220000002300 */
[----:B------:R-:W1:Y:S01]  /*0020*/  LDCU UR8, c[0x0][0x390] ;  /* 0x00007200ff0877ac */ /* 0x000e620008000800 */
[----:B------:R-:W0:Y:S01]  /*0030*/  S2R R3, SR_CTAID.Z ;  /* 0x0000000000037919 */ /* 0x000e220000002700 */
[----:B------:R-:W2:Y:S01]  /*0040*/  LDCU.64 UR6, c[0x0][0x358] ;  /* 0x00006b00ff0677ac */ /* 0x000ea20008000a00 */
[----:B------:R-:W3:Y:S01]  /*0050*/  S2R R13, SR_TID.Y ;  /* 0x00000000000d7919 */ /* 0x000ee20000002200 */
[----:B------:R-:W3:Y:S01]  /*0060*/  S2R R2, SR_CTAID.Y ;  /* 0x0000000000027919 */ /* 0x000ee20000002600 */
[----:B------:R-:W4:Y:S01]  /*0070*/  S2R R11, SR_TID.X ;  /* 0x00000000000b7919 */ /* 0x000f220000002100 */
[----:B------:R-:W4:Y:S01]  /*0080*/  S2R R4, SR_CTAID.X ;  /* 0x0000000000047919 */ /* 0x000f220000002500 */
[----:B0-----:R-:W-:-:S04]  /*0090*/  IMAD R0, R3, 0x6, R10 ;  /* 0x0000000603007824 */ /* 0x001fc800078e020a */
[C---:B------:R-:W-:Y:S01]  /*00a0*/  VIADD R6, R0.reuse, 0xffffffff ;  /* 0xffffffff00067836 */ /* 0x040fe20000000000 */
[----:B-1----:R-:W-:Y:S01]  /*00b0*/  ISETP.GT.AND P0, PT, R0, UR8, PT ;  /* 0x0000000800007c0c */ /* 0x002fe2000bf04270 */
[----:B---3--:R-:W-:-:S03]  /*00c0*/  IMAD R7, R2, 0x6, R13 ;  /* 0x0000000602077824 */ /* 0x008fc600078e020d */
[----:B------:R-:W-:Y:S02]  /*00d0*/  ISETP.NE.AND P0, PT, R0, RZ, !P0 ;  /* 0x000000ff0000720c */ /* 0x000fe40004705270 */
[C---:B------:R-:W-:Y:S02]  /*00e0*/  ISETP.GT.AND P1, PT, R7.reuse, UR8, PT ;  /* 0x0000000807007c0c */ /* 0x040fe4000bf24270 */
[C---:B------:R-:W-:Y:S01]  /*00f0*/  IADD3 R5, PT, PT, R7.reuse, -0x1, RZ ;  /* 0xffffffff07057810 */ /* 0x040fe20007ffe0ff */
[----:B----4-:R-:W-:Y:S01]  /*0100*/  IMAD R4, R4, 0x6, R11 ;  /* 0x0000000604047824 */ /* 0x010fe200078e020b */
[----:B------:R-:W-:-:S03]  /*0110*/  ISETP.NE.AND P1, PT, R7, RZ, !P1 ;  /* 0x000000ff0700720c */ /* 0x000fc60004f25270 */
[----:B------:R-:W-:Y:S01]  /*0120*/  VIADD R4, R4, 0xffffffff ;  /* 0xffffffff04047836 */ /* 0x000fe20000000000 */
[----:B------:R-:W-:-:S04]  /*0130*/  PLOP3.LUT P0, PT, P0, P1, PT, 0x80, 0x8 ;  /* 0x000000000008781c */ /* 0x000fc80000703070 */
[----:B------:R-:W-:-:S04]  /*0140*/  ISETP.LT.OR P0, PT, R4, RZ, !P0 ;  /* 0x000000ff0400720c */ /* 0x000fc80004701670 */
[----:B------:R-:W-:-:S13]  /*0150*/  ISETP.GE.OR P0, PT, R4, UR8, P0 ;  /* 0x0000000804007c0c */ /* 0x000fda0008706670 */
[----:B------:R-:W0:Y:S01]  /*0160*/  @!P0 LDC.64 R2, c[0x0][0x380] ;  /* 0x0000e000ff028b82 */ /* 0x000e220000000a00 */
[----:B------:R-:W-:-:S04]  /*0170*/  @!P0 IMAD R9, R6, UR8, R5 ;  /* 0x0000000806098c24 */ /* 0x000fc8000f8e0205 */
[----:B------:R-:W-:-:S04]  /*0180*/  @!P0 IMAD R9, R9, UR8, R4 ;  /* 0x0000000809098c24 */ /* 0x000fc8000f8e0204 */
[----:B0-----:R-:W-:-:S06]  /*0190*/  @!P0 IMAD.WIDE.U32 R2, R9, 0x4, R2 ;  /* 0x0000000409028825 */ /* 0x001fcc00078e0002 */
[----:B--2---:R-:W2:Y:S01]  /*01a0*/  @!P0 LDG.E R2, desc[UR6][R2.64] ;  /* 0x0000000602028981 */ /* 0x004ea2000c1e1900 */
[----:B------:R-:W0:Y:S01]  /*01b0*/  S2UR UR5, SR_CgaCtaId ;  /* 0x00000000000579c3 */ /* 0x000e220000008800 */
[CC--:B------:R-:W-:Y:S01]  /*01c0*/  VIMNMX.U32 R8, PT, PT, R0.reuse, R7.reuse, PT ;  /* 0x0000000700087248 */ /* 0x0c0fe20003fe0000 */
[----:B------:R-:W-:Y:S01]  /*01d0*/  UMOV UR4, 0x400 ;  /* 0x0000040000047882 */ /* 0x000fe20000000000 */
[----:B------:R-:W-:Y:S02]  /*01e0*/  VIMNMX R0, PT, PT, R0, R7, !PT ;  /* 0x0000000700007248 */ /* 0x000fe40007fe0100 */
[----:B------:R-:W-:-:S04]  /*01f0*/  ISETP.GE.U32.AND P1, PT, R8, 0x2, PT ;  /* 0x000000020800780c */ /* 0x000fc80003f26070 */
[----:B------:R-:W-:-:S04]  /*0200*/  ISETP.GE.OR P1, PT, R0, UR8, !P1 ;  /* 0x0000000800007c0c */ /* 0x000fc8000cf26670 */
[----:B------:R-:W-:Y:S01]  /*0210*/  ISETP.LT.OR P1, PT, R4, 0x1, P1 ;  /* 0x000000010400780c */ /* 0x000fe20000f21670 */
[----:B0-----:R-:W-:Y:S02]  /*0220*/  ULEA UR4, UR5, UR4, 0x18 ;  /* 0x0000000405047291 */ /* 0x001fe4000f8ec0ff */
[----:B------:R-:W-:-:S04]  /*0230*/  UIADD3 UR5, UPT, UPT, UR8, -0x1, URZ ;  /* 0xffffffff08057890 */ /* 0x000fc8000fffe0ff */
[----:B------:R-:W-:Y:S02]  /*0240*/  LEA R0, R10, UR4, 0x8 ;  /* 0x000000040a007c11 */ /* 0x000fe4000f8e40ff */
[----:B------:R-:W-:-:S03]  /*0250*/  ISETP.GE.OR P1, PT, R4, UR5, P1 ;  /* 0x0000000504007c0c */ /* 0x000fc60008f26670 */
[----:B------:R-:W-:-:S05]  /*0260*/  IMAD R0, R13, 0x20, R0 ;  /* 0x000000200d007824 */ /* 0x000fca00078e0200 */
[----:B------:R-:W-:-:S05]  /*0270*/  LEA R7, R11, R0, 0x2 ;  /* 0x000000000b077211 */ /* 0x000fca00078e10ff */
[----:B--2---:R0:W-:Y:S01]  /*0280*/  @!P0 STS [R7], R2 ;  /* 0x0000000207008388 */ /* 0x0041e20000000800 */
[----:B------:R-:W-:Y:S06]  /*0290*/  BAR.SYNC.DEFER_BLOCKING 0x0 ;  /* 0x0000000000007b1d */ /* 0x000fec0000010000 */
[----:B------:R-:W-:Y:S05]  /*02a0*/  @P1 EXIT ;  /* 0x000000000000194d */ /* 0x000fea0003800000 */
[----:B------:R-:W-:Y:S01]  /*02b0*/  VIADD R0, R10, 0xffffffff ;  /* 0xffffffff0a007836 */ /* 0x000fe20000000000 */
[----:B------:R-:W-:-:S04]  /*02c0*/  ISETP.GT.U32.AND P0, PT, R13, 0x6, PT ;  /* 0x000000060d00780c */ /* 0x000fc80003f04070 */
[----:B------:R-:W-:-:S04]  /*02d0*/  ISETP.GT.U32.OR P0, PT, R0, 0x5, P0 ;  /* 0x000000050000780c */ /* 0x000fc80000704470 */
[----:B------:R-:W-:-:S04]  /*02e0*/  ISETP.EQ.OR P0, PT, R13, RZ, P0 ;  /* 0x000000ff0d00720c */ /* 0x000fc80000702670 */
[----:B------:R-:W-:-:S04]  /*02f0*/  ISETP.EQ.OR P0, PT, R11, RZ, P0 ;  /* 0x000000ff0b00720c */ /* 0x000fc80000702670 */
[----:B------:R-:W-:-:S13]  /*0300*/  ISETP.GT.U32.OR P0, PT, R11, 0x6, P0 ;  /* 0x000000060b00780c */ /* 0x000fda0000704470 */
[----:B------:R-:W-:Y:S05]  /*0310*/  @P0 EXIT ;  /* 0x000000000000094d */ /* 0x000fea0003800000 */
[----:B------:R-:W1:Y:S01]  /*0320*/  LDS R0, [R7+-0x4] ;  /* 0xfffffc0007007984 */ /* 0x000e620000000800 */
[----:B0-----:R-:W0:Y:S01]  /*0330*/  LDC.64 R2, c[0x0][0x388] ;  /* 0x0000e200ff027b82 */ /* 0x001e220000000a00 */
[----:B------:R-:W-:Y:S02]  /*0340*/  IMAD R5, R6, UR8, R5 ;  /* 0x0000000806057c24 */ /* 0x000fe4000f8e0205 */
[----:B------:R-:W2:Y:S02]  /*0350*/  LDS R9, [R7] ;  /* 0x0000000007097984 */ /* 0x000ea40000000800 */
[----:B------:R-:W-:Y:S02]  /*0360*/  IMAD R5, R5, UR8, R4 ;  /* 0x0000000805057c24 */ /* 0x000fe4000f8e0204 */
[----:B------:R-:W3:Y:S04]  /*0370*/  LDS R11, [R7+0x4] ;  /* 0x00000400070b7984 */ /* 0x000ee80000000800 */
[----:B------:R-:W4:Y:S04]  /*0380*/  LDS R13, [R7+-0x20] ;  /* 0xffffe000070d7984 */ /* 0x000f280000000800 */
[----:B------:R-:W5:Y:S04]  /*0390*/  LDS R15, [R7+0x20] ;  /* 0x00002000070f7984 */ /* 0x000f680000000800 */
[----:B------:R-:W5:Y:S04]  /*03a0*/  LDS R17, [R7+-0x100] ;  /* 0xffff000007117984 */ /* 0x000f680000000800 */
[----:B------:R-:W5:Y:S01]  /*03b0*/  LDS R19, [R7+0x100] ;  /* 0x0001000007137984 */ /* 0x000f620000000800 */
[----:B0-----:R-:W-:-:S04]  /*03c0*/  IMAD.WIDE.U32 R2, R5, 0x4, R2 ;  /* 0x0000000405027825 */ /* 0x001fc800078e0002 */
[----:B-1----:R-:W-:-:S04]  /*03d0*/  FMUL R0, R0, 0.5 ;  /* 0x3f00000000007820 */ /* 0x002fc80000400000 */
[----:B--2---:R-:W-:-:S04]  /*03e0*/  FFMA R0, RZ, R9, R0 ;  /* 0x00000009ff007223 */ /* 0x004fc80000000000 */
[----:B---3--:R-:W-:-:S04]  /*03f0*/  FFMA R0, R11, 0.87000000476837158203, R0 ;  /* 0x3f5eb8520b007823 */ /* 0x008fc80000000000 */
[----:B----4-:R-:W-:-:S04]  /*0400*/  FADD R0, R0, R13 ;  /* 0x0000000d00007221 */ /* 0x010fc80000000000 */
[----:B-----5:R-:W-:-:S04]  /*0410*/  FFMA R0, R15, 0.87000000476837158203, R0 ;  /* 0x3f5eb8520f007823 */ /* 0x020fc80000000000 */
[----:B------:R-:W-:-:S04]  /*0420*/  FFMA R0, R17, 0.5, R0 ;  /* 0x3f00000011007823 */ /* 0x000fc80000000000 */
[----:B------:R-:W-:-:S05]  /*0430*/  FFMA R19, RZ, R19, R0 ;  /* 0x00000013ff137223 */ /* 0x000fca0000000000 */
[----:B------:R-:W-:Y:S01]  /*0440*/  STG.E desc[UR6][R2.64], R19 ;  /* 0x0000001302007986 */ /* 0x000fe2000c101906 */
[----:B------:R-:W-:Y:S05]  /*0450*/  EXIT ;  /* 0x000000000000794d */ /* 0x000fea0003800000 */
.L_x_0:
[----:B------:R-:W-:-:S00]  /*0460*/  BRA `(.L_x_0) ;  /* 0xfffffffc00fc7947 */ /* 0x000fc0000383ffff */
[----:B------:R-:W-:-:S00]  /*0470*/  NOP ;  /* 0x0000000000007918 */ /* 0x000fc00000000000 */
        /* <DEDUP_REMOVED lines=8> */
.L_x_1:


//--------------------- .nv.shared._Z24stencilSweepSharedKernelPfS_i --------------------------
	.section	.nv.shared._Z24stencilSweepSharedKernelPfS_i,"aw",@nobits
	.sectionflags	@""
	.align	4
.nv.shared._Z24stencilSweepSharedKernelPfS_i:
	.zero		3072


//--------------------- .nv.shared.reserved.0     --------------------------
	.section	.nv.shared.reserved.0,"aw",@nobits
	.weak		__nv_reservedSMEM_offset_0_alias
	.size		__nv_reservedSMEM_offset_0_alias, 0, 64
	.other		__nv_reservedSMEM_offset_0_alias,@"STO_CUDA_RESERVED_SHARED STV_DEFAULT"
__nv_reservedSMEM_offset_0_alias:
	.zero		0
	.zero		64


//--------------------- .nv.constant0._Z24stencilSweepSharedKernelPfS_i --------------------------
	.section	.nv.constant0._Z24stencilSweepSharedKernelPfS_i,"a",@progbits
	.sectionflags	@""
	.align	4
.nv.constant0._Z24stencilSweepSharedKernelPfS_i:
	.zero		916


//--------------------- SYMBOLS --------------------------

	.type		.nv.reservedSmem.offset0,@object
	.size		.nv.reservedSmem.offset0,0x4
	.type		.nv.reservedSmem.cap,@object
	.size		.nv.reservedSmem.cap,0x4
